//
// Generated by NVIDIA NVVM Compiler
//
// Compiler Build ID: CL-36424714
// Cuda compilation tools, release 13.0, V13.0.88
// Based on NVVM 20.0.0
//

.version 9.0
.target sm_100
.address_size 64

	// .globl	_Z10updateGridPdS_i

.visible .entry _Z10updateGridPdS_i(
	.param .u64 .ptr .align 1 _Z10updateGridPdS_i_param_0,
	.param .u64 .ptr .align 1 _Z10updateGridPdS_i_param_1,
	.param .u32 _Z10updateGridPdS_i_param_2
)
{
	.reg .pred 	%p<6>;
	.reg .b32 	%r<22>;
	.reg .b64 	%rd<16>;
	.reg .b64 	%fd<9>;

	ld.param.u64 	%rd1, [_Z10updateGridPdS_i_param_0];
	ld.param.u64 	%rd2, [_Z10updateGridPdS_i_param_1];
	ld.param.u32 	%r4, [_Z10updateGridPdS_i_param_2];
	mov.u32 	%r5, %ctaid.x;
	mov.u32 	%r6, %ntid.x;
	mov.u32 	%r7, %tid.x;
	mad.lo.s32 	%r1, %r5, %r6, %r7;
	mov.u32 	%r8, %ctaid.y;
	mov.u32 	%r9, %ntid.y;
	mov.u32 	%r10, %tid.y;
	mad.lo.s32 	%r11, %r8, %r9, %r10;
	add.s32 	%r12, %r4, -1;
	max.s32 	%r13, %r1, %r11;
	setp.ge.s32 	%p1, %r13, %r12;
	setp.lt.s32 	%p2, %r1, 1;
	or.pred  	%p3, %p2, %p1;
	setp.eq.s32 	%p4, %r11, 0;
	or.pred  	%p5, %p3, %p4;
	@%p5 bra 	$L__BB0_2;
	cvta.to.global.u64 	%rd3, %rd2;
	cvta.to.global.u64 	%rd4, %rd1;
	add.s32 	%r14, %r1, -1;
	mul.lo.s32 	%r15, %r4, %r14;
	add.s32 	%r16, %r15, %r11;
	mul.wide.s32 	%rd5, %r16, 8;
	add.s64 	%rd6, %rd3, %rd5;
	ld.global.f64 	%fd1, [%rd6];
	shl.b32 	%r17, %r4, 1;
	add.s32 	%r18, %r15, %r17;
	add.s32 	%r19, %r18, %r11;
	mul.wide.s32 	%rd7, %r19, 8;
	add.s64 	%rd8, %rd3, %rd7;
	ld.global.f64 	%fd2, [%rd8];
	add.f64 	%fd3, %fd1, %fd2;
	sub.s32 	%r20, %r18, %r4;
	cvt.s64.s32 	%rd9, %r20;
	cvt.u64.u32 	%rd10, %r11;
	add.s64 	%rd11, %rd10, %rd9;
	shl.b64 	%rd12, %rd11, 3;
	add.s64 	%rd13, %rd3, %rd12;
	ld.global.f64 	%fd4, [%rd13+-8];
	add.f64 	%fd5, %fd3, %fd4;
	ld.global.f64 	%fd6, [%rd13+8];
	add.f64 	%fd7, %fd5, %fd6;
	mul.f64 	%fd8, %fd7, 0d3FD0000000000000;
	add.s32 	%r21, %r16, %r4;
	mul.wide.s32 	%rd14, %r21, 8;
	add.s64 	%rd15, %rd4, %rd14;
	st.global.f64 	[%rd15], %fd8;
$L__BB0_2:
	ret;

}


// ===== COMPILED SASS (sm_100) =====

	.target	sm_100

	.elftype	@"ET_EXEC"


//--------------------- .note.nv.tkinfo           --------------------------
	.section	.note.nv.tkinfo,"",@"SHT_NOTE"
	.sectionflags	@"SHF_NOTE_NV_TKINFO"
	.tkinfo
        /*0018*/ 	.word	0x00000002
        /*0030*/ 	.string	""
        /*0030*/ 	.string	"ptxas"
        /*0030*/ 	.string	"Cuda compilation tools, release 13.0, V13.0.88"
        /*0030*/ 	.string	"Build cuda_13.0.r13.0/compiler.36424714_0"
        /*0030*/ 	.string	"-arch sm_100 -m 64 "



//--------------------- .note.nv.cuinfo           --------------------------
	.section	.note.nv.cuinfo,"",@"SHT_NOTE"
	.sectionflags	@"SHF_NOTE_NV_CUINFO"
        /*0018*/ 	.short	0x0002
        /*001a*/ 	.short	0x0064
        /*001c*/ 	.short	0x0082
	.zero		2


//--------------------- .nv.info                  --------------------------
	.section	.nv.info,"",@"SHT_CUDA_INFO"
	.align	4


	//----- nvinfo : EIATTR_REGCOUNT
	.align		4
        /*0000*/ 	.byte	0x04, 0x2f
        /*0002*/ 	.short	(.L_1 - .L_0)
	.align		4
.L_0:
        /*0004*/ 	.word	index@(_Z10updateGridPdS_i)
        /*0008*/ 	.word	0x00000014


	//----- nvinfo : EIATTR_FRAME_SIZE
	.align		4
.L_1:
        /*000c*/ 	.byte	0x04, 0x11
        /*000e*/ 	.short	(.L_3 - .L_2)
	.align		4
.L_2:
        /*0010*/ 	.word	index@(_Z10updateGridPdS_i)
        /*0014*/ 	.word	0x00000000


	//----- nvinfo : EIATTR_MIN_STACK_SIZE
	.align		4
.L_3:
        /*0018*/ 	.byte	0x04, 0x12
        /*001a*/ 	.short	(.L_5 - .L_4)
	.align		4
.L_4:
        /*001c*/ 	.word	index@(_Z10updateGridPdS_i)
        /*0020*/ 	.word	0x00000000
.L_5:


//--------------------- .nv.compat                --------------------------
	.section	.nv.compat,"",@"SHT_CUDA_COMPAT_INFO"
	.align	4
        /*0000*/ 	.byte	0x02, 0x09, 0x00, 0x00, 0x02, 0x02, 0x01, 0x00, 0x02, 0x05, 0x05, 0x00, 0x03, 0x07, 0x01, 0x01
        /*0010*/ 	.byte	0x02, 0x03, 0x00, 0x00, 0x02, 0x06, 0x01, 0x00, 0x04, 0x0b, 0x08, 0x00, 0x01, 0x00, 0x00, 0x00
        /*0020*/ 	.byte	0x00, 0x00, 0x00, 0x00


//--------------------- .nv.info._Z10updateGridPdS_i --------------------------
	.section	.nv.info._Z10updateGridPdS_i,"",@"SHT_CUDA_INFO"
	.sectionflags	@""
	.align	4


	//----- nvinfo : EIATTR_CUDA_API_VERSION
	.align		4
        /*0000*/ 	.byte	0x04, 0x37
        /*0002*/ 	.short	(.L_7 - .L_6)
.L_6:
        /*0004*/ 	.word	0x00000082


	//----- nvinfo : EIATTR_KPARAM_INFO
	.align		4
.L_7:
        /*0008*/ 	.byte	0x04, 0x17
        /*000a*/ 	.short	(.L_9 - .L_8)
.L_8:
        /*000c*/ 	.word	0x00000000
        /*0010*/ 	.short	0x0002
        /*0012*/ 	.short	0x0010
        /*0014*/ 	.byte	0x00, 0xf0, 0x11, 0x00


	//----- nvinfo : EIATTR_KPARAM_INFO
	.align		4
.L_9:
        /*0018*/ 	.byte	0x04, 0x17
        /*001a*/ 	.short	(.L_11 - .L_10)
.L_10:
        /*001c*/ 	.word	0x00000000
        /*0020*/ 	.short	0x0001
        /*0022*/ 	.short	0x0008
        /*0024*/ 	.byte	0x00, 0xf5, 0x21, 0x00


	//----- nvinfo : EIATTR_KPARAM_INFO
	.align		4
.L_11:
        /*0028*/ 	.byte	0x04, 0x17
        /*002a*/ 	.short	(.L_13 - .L_12)
.L_12:
        /*002c*/ 	.word	0x00000000
        /*0030*/ 	.short	0x0000
        /*0032*/ 	.short	0x0000
        /*0034*/ 	.byte	0x00, 0xf5, 0x21, 0x00


	//----- nvinfo : EIATTR_SPARSE_MMA_MASK
	.align		4
.L_13:
        /*0038*/ 	.byte	0x03, 0x50
        /*003a*/ 	.short	0x0000


	//----- nvinfo : EIATTR_MAXREG_COUNT
	.align		4
        /*003c*/ 	.byte	0x03, 0x1b
        /*003e*/ 	.short	0x00ff


	//----- nvinfo : EIATTR_MERCURY_ISA_VERSION
	.align		4
        /*0040*/ 	.byte	0x03, 0x5f
        /*0042*/ 	.short	0x0101


	//----- nvinfo : EIATTR_VRC_CTA_INIT_COUNT
	.align		4
        /*0044*/ 	.byte	0x02, 0x4a
	.zero		1
	.zero		1


	//----- nvinfo : EIATTR_EXIT_INSTR_OFFSETS
	.align		4
        /*0048*/ 	.byte	0x04, 0x1c
        /*004a*/ 	.short	(.L_15 - .L_14)


	//   ....[0]....
.L_14:
        /*004c*/ 	.word	0x000000f0


	//   ....[1]....
        /*0050*/ 	.word	0x000002b0


	//----- nvinfo : EIATTR_CBANK_PARAM_SIZE
	.align		4
.L_15:
        /*0054*/ 	.byte	0x03, 0x19
        /*0056*/ 	.short	0x0014


	//----- nvinfo : EIATTR_PARAM_CBANK
	.align		4
        /*0058*/ 	.byte	0x04, 0x0a
        /*005a*/ 	.short	(.L_17 - .L_16)
	.align		4
.L_16:
        /*005c*/ 	.word	index@(.nv.constant0._Z10updateGridPdS_i)
        /*0060*/ 	.short	0x0380
        /*0062*/ 	.short	0x0014


	//----- nvinfo : EIATTR_SW_WAR
	.align		4
.L_17:
        /*0064*/ 	.byte	0x04, 0x36
        /*0066*/ 	.short	(.L_19 - .L_18)
.L_18:
        /*0068*/ 	.word	0x00000008
.L_19:


//--------------------- .nv.callgraph             --------------------------
	.section	.nv.callgraph,"",@"SHT_CUDA_CALLGRAPH"
	.align	4
	.sectionentsize	8
	.align		4
        /*0000*/ 	.word	0x00000000
	.align		4
        /*0004*/ 	.word	0xffffffff
	.align		4
        /*0008*/ 	.word	0x00000000
	.align		4
        /*000c*/ 	.word	0xfffffffe
	.align		4
        /*0010*/ 	.word	0x00000000
	.align		4
        /*0014*/ 	.word	0xfffffffd
	.align		4
        /*0018*/ 	.word	0x00000000
	.align		4
        /*001c*/ 	.word	0xfffffffc


//--------------------- .text._Z10updateGridPdS_i --------------------------
	.section	.text._Z10updateGridPdS_i,"ax",@progbits
	.align	128
        .global         _Z10updateGridPdS_i
        .type           _Z10updateGridPdS_i,@function
        .size           _Z10updateGridPdS_i,(.L_x_1 - _Z10updateGridPdS_i)
        .other          _Z10updateGridPdS_i,@"STO_CUDA_ENTRY STV_DEFAULT"
_Z10updateGridPdS_i:
.text._Z10updateGridPdS_i:
[----:B------:R-:W-:Y:S01]  /*0000*/  LDC R1, c[0x0][0x37c] ;  /* 0x0000df00ff017b82 */ /* 0x000fe20000000800 */
[----:B------:R-:W0:Y:S07]  /*0010*/  S2R R3, SR_TID.X ;  /* 0x0000000000037919 */ /* 0x000e2e0000002100 */
[----:B------:R-:W0:Y:S01]  /*0020*/  LDC R2, c[0x0][0x360] ;  /* 0x0000d800ff027b82 */ /* 0x000e220000000800 */
[----:B------:R-:W1:Y:S07]  /*0030*/  S2R R4, SR_TID.Y ;  /* 0x0000000000047919 */ /* 0x000e6e0000002200 */
[----:B------:R-:W0:Y:S08]  /*0040*/  S2UR UR4, SR_CTAID.X ;  /* 0x00000000000479c3 */ /* 0x000e300000002500 */
[----:B------:R-:W1:Y:S08]  /*0050*/  S2UR UR5, SR_CTAID.Y ;  /* 0x00000000000579c3 */ /* 0x000e700000002600 */
[----:B------:R-:W1:Y:S08]  /*0060*/  LDC R5, c[0x0][0x364] ;  /* 0x0000d900ff057b82 */ /* 0x000e700000000800 */
[----:B------:R-:W2:Y:S01]  /*0070*/  LDC R0, c[0x0][0x390] ;  /* 0x0000e400ff007b82 */ /* 0x000ea20000000800 */
[----:B0-----:R-:W-:-:S02]  /*0080*/  IMAD R2, R2, UR4, R3 ;  /* 0x0000000402027c24 */ /* 0x001fc4000f8e0203 */
[----:B-1----:R-:W-:-:S05]  /*0090*/  IMAD R5, R5, UR5, R4 ;  /* 0x0000000505057c24 */ /* 0x002fca000f8e0204 */
[----:B------:R-:W-:Y:S01]  /*00a0*/  VIMNMX R4, PT, PT, R2, R5, !PT ;  /* 0x0000000502047248 */ /* 0x000fe20007fe0100 */
[----:B--2---:R-:W-:-:S05]  /*00b0*/  VIADD R3, R0, 0xffffffff ;  /* 0xffffffff00037836 */ /* 0x004fca0000000000 */
[----:B------:R-:W-:-:S04]  /*00c0*/  ISETP.GE.AND P0, PT, R4, R3, PT ;  /* 0x000000030400720c */ /* 0x000fc80003f06270 */
[----:B------:R-:W-:-:S04]  /*00d0*/  ISETP.LT.OR P0, PT, R2, 0x1, P0 ;  /* 0x000000010200780c */ /* 0x000fc80000701670 */
[----:B------:R-:W-:-:S13]  /*00e0*/  ISETP.EQ.OR P0, PT, R5, RZ, P0 ;  /* 0x000000ff0500720c */ /* 0x000fda0000702670 */
[----:B------:R-:W-:Y:S05]  /*00f0*/  @P0 EXIT ;  /* 0x000000000000094d */ /* 0x000fea0003800000 */
[----:B------:R-:W0:Y:S01]  /*0100*/  LDC.64 R6, c[0x0][0x388] ;  /* 0x0000e200ff067b82 */ /* 0x000e220000000a00 */
[----:B------:R-:W-:Y:S01]  /*0110*/  IADD3 R3, PT, PT, R2, -0x1, RZ ;  /* 0xffffffff02037810 */ /* 0x000fe20007ffe0ff */
[----:B------:R-:W1:Y:S04]  /*0120*/  LDCU.64 UR6, c[0x0][0x388] ;  /* 0x00007100ff0677ac */ /* 0x000e680008000a00 */
[----:B------:R-:W-:Y:S01]  /*0130*/  IMAD R3, R3, R0, RZ ;  /* 0x0000000003037224 */ /* 0x000fe200078e02ff */
[----:B------:R-:W2:Y:S01]  /*0140*/  LDCU.64 UR4, c[0x0][0x358] ;  /* 0x00006b00ff0477ac */ /* 0x000ea20008000a00 */
[----:B------:R-:W3:Y:S02]  /*0150*/  LDC.64 R16, c[0x0][0x380] ;  /* 0x0000e000ff107b82 */ /* 0x000ee40000000a00 */
[----:B------:R-:W-:Y:S01]  /*0160*/  IMAD R2, R0, 0x2, R3 ;  /* 0x0000000200027824 */ /* 0x000fe200078e0203 */
[----:B------:R-:W-:-:S03]  /*0170*/  IADD3 R3, PT, PT, R5, R3, RZ ;  /* 0x0000000305037210 */ /* 0x000fc60007ffe0ff */
[----:B------:R-:W-:Y:S01]  /*0180*/  IMAD.IADD R8, R2, 0x1, -R0 ;  /* 0x0000000102087824 */ /* 0x000fe200078e0a00 */
[----:B------:R-:W-:-:S04]  /*0190*/  IADD3 R9, PT, PT, R5, R2, RZ ;  /* 0x0000000205097210 */ /* 0x000fc80007ffe0ff */
[----:B------:R-:W-:Y:S01]  /*01a0*/  IADD3 R2, P0, PT, R5, R8, RZ ;  /* 0x0000000805027210 */ /* 0x000fe20007f1e0ff */
[----:B0-----:R-:W-:-:S04]  /*01b0*/  IMAD.WIDE R4, R3, 0x8, R6 ;  /* 0x0000000803047825 */ /* 0x001fc800078e0206 */
[----:B------:R-:W-:Y:S01]  /*01c0*/  IMAD.WIDE R6, R9, 0x8, R6 ;  /* 0x0000000809067825 */ /* 0x000fe200078e0206 */
[----:B------:R-:W-:Y:S01]  /*01d0*/  LEA.HI.X.SX32 R9, R8, RZ, 0x1, P0 ;  /* 0x000000ff08097211 */ /* 0x000fe200000f0eff */
[----:B--2---:R-:W2:Y:S01]  /*01e0*/  LDG.E.64 R4, desc[UR4][R4.64] ;  /* 0x0000000404047981 */ /* 0x004ea2000c1e1b00 */
[----:B-1----:R-:W-:-:S03]  /*01f0*/  LEA R10, P0, R2, UR6, 0x3 ;  /* 0x00000006020a7c11 */ /* 0x002fc6000f8018ff */
[----:B------:R-:W2:Y:S01]  /*0200*/  LDG.E.64 R6, desc[UR4][R6.64] ;  /* 0x0000000406067981 */ /* 0x000ea2000c1e1b00 */
[----:B------:R-:W-:-:S05]  /*0210*/  LEA.HI.X R11, R2, UR7, R9, 0x3, P0 ;  /* 0x00000007020b7c11 */ /* 0x000fca00080f1c09 */
[----:B------:R-:W4:Y:S04]  /*0220*/  LDG.E.64 R12, desc[UR4][R10.64+-0x8] ;  /* 0xfffff8040a0c7981 */ /* 0x000f28000c1e1b00 */
[----:B------:R-:W5:Y:S01]  /*0230*/  LDG.E.64 R14, desc[UR4][R10.64+0x8] ;  /* 0x000008040a0e7981 */ /* 0x000f62000c1e1b00 */
[----:B------:R-:W-:-:S04]  /*0240*/  IMAD.IADD R3, R3, 0x1, R0 ;  /* 0x0000000103037824 */ /* 0x000fc800078e0200 */
[----:B---3--:R-:W-:Y:S01]  /*0250*/  IMAD.WIDE R2, R3, 0x8, R16 ;  /* 0x0000000803027825 */ /* 0x008fe200078e0210 */
[----:B--2---:R-:W-:-:S08]  /*0260*/  DADD R8, R4, R6 ;  /* 0x0000000004087229 */ /* 0x004fd00000000006 */
[----:B----4-:R-:W-:-:S08]  /*0270*/  DADD R8, R8, R12 ;  /* 0x0000000008087229 */ /* 0x010fd0000000000c */
[----:B-----5:R-:W-:-:S08]  /*0280*/  DADD R8, R8, R14 ;  /* 0x0000000008087229 */ /* 0x020fd0000000000e */
[----:B------:R-:W-:-:S07]  /*0290*/  DMUL R8, R8, 0.25 ;  /* 0x3fd0000008087828 */ /* 0x000fce0000000000 */
[----:B------:R-:W-:Y:S01]  /*02a0*/  STG.E.64 desc[UR4][R2.64], R8 ;  /* 0x0000000802007986 */ /* 0x000fe2000c101b04 */
[----:B------:R-:W-:Y:S05]  /*02b0*/  EXIT ;  /* 0x000000000000794d */ /* 0x000fea0003800000 */
.L_x_0:
[----:B------:R-:W-:-:S00]  /*02c0*/  BRA `(.L_x_0) ;  /* 0xfffffffc00fc7947 */ /* 0x000fc0000383ffff */
[----:B------:R-:W-:-:S00]  /*02d0*/  NOP ;  /* 0x0000000000007918 */ /* 0x000fc00000000000 */
        /* <DEDUP_REMOVED lines=10> */
.L_x_1:


//--------------------- .nv.shared.reserved.0     --------------------------
	.section	.nv.shared.reserved.0,"aw",@nobits
	.weak		__nv_reservedSMEM_offset_0_alias
	.size		__nv_reservedSMEM_offset_0_alias, 0, 64
	.other		__nv_reservedSMEM_offset_0_alias,@"STO_CUDA_RESERVED_SHARED STV_DEFAULT"
__nv_reservedSMEM_offset_0_alias:
	.zero		0
	.zero		64


//--------------------- .nv.constant0._Z10updateGridPdS_i --------------------------
	.section	.nv.constant0._Z10updateGridPdS_i,"a",@progbits
	.sectionflags	@""
	.align	4
.nv.constant0._Z10updateGridPdS_i:
	.zero		916


//--------------------- SYMBOLS --------------------------

	.type		.nv.reservedSmem.offset0,@object
	.size		.nv.reservedSmem.offset0,0x4
